.version 3.1 
.target sm_35
.shared .u64 gul;
.shared .s64 gsl;

.entry main {
   .reg .u64 aul;
   .reg .s64 asl;

   // Bitwise operations
   atom.shared.and.b64 aul, [gul], 1;
   atom.shared.or.b64  aul, [gul], aul;
   atom.shared.xor.b64 aul, [gul], aul;

   // Min/Max
   atom.shared.min.u64 aul, [gul], 55;
   atom.shared.min.s64 asl, [gsl], 555;
   atom.shared.max.u64 aul, [gul], 99;
   atom.shared.max.s64 asl, [gsl], 999;

   bar.sync 0;
   st.shared.u64 [gul], aul;
   st.shared.s64 [gsl], asl;
   exit;
}


// ===== COMPILED SASS (sm_100) =====

	.target	sm_100

	.elftype	@"ET_EXEC"


//--------------------- .note.nv.tkinfo           --------------------------
	.section	.note.nv.tkinfo,"",@"SHT_NOTE"
	.sectionflags	@"SHF_NOTE_NV_TKINFO"
	.tkinfo
        /*0018*/ 	.word	0x00000002
        /*0030*/ 	.string	""
        /*0030*/ 	.string	"ptxas"
        /*0030*/ 	.string	"Cuda compilation tools, release 13.0, V13.0.88"
        /*0030*/ 	.string	"Build cuda_13.0.r13.0/compiler.36424714_0"
        /*0030*/ 	.string	"-arch sm_100 "



//--------------------- .note.nv.cuinfo           --------------------------
	.section	.note.nv.cuinfo,"",@"SHT_NOTE"
	.sectionflags	@"SHF_NOTE_NV_CUINFO"
        /*0018*/ 	.short	0x0002
        /*001a*/ 	.short	0x0023
        /*001c*/ 	.short	0x0082
	.zero		2


//--------------------- .nv.info                  --------------------------
	.section	.nv.info,"",@"SHT_CUDA_INFO"
	.align	4


	//----- nvinfo : EIATTR_REGCOUNT
	.align		4
        /*0000*/ 	.byte	0x04, 0x2f
        /*0002*/ 	.short	(.L_1 - .L_0)
	.align		4
.L_0:
        /*0004*/ 	.word	index@(main)
        /*0008*/ 	.word	0x0000000e


	//----- nvinfo : EIATTR_FRAME_SIZE
	.align		4
.L_1:
        /*000c*/ 	.byte	0x04, 0x11
        /*000e*/ 	.short	(.L_3 - .L_2)
	.align		4
.L_2:
        /*0010*/ 	.word	index@(main)
        /*0014*/ 	.word	0x00000000


	//----- nvinfo : EIATTR_MIN_STACK_SIZE
	.align		4
.L_3:
        /*0018*/ 	.byte	0x04, 0x12
        /*001a*/ 	.short	(.L_5 - .L_4)
	.align		4
.L_4:
        /*001c*/ 	.word	index@(main)
        /*0020*/ 	.word	0x00000000
.L_5:


//--------------------- .nv.compat                --------------------------
	.section	.nv.compat,"",@"SHT_CUDA_COMPAT_INFO"
	.align	4
        /*0000*/ 	.byte	0x02, 0x09, 0x00, 0x00, 0x02, 0x02, 0x01, 0x00, 0x02, 0x05, 0x05, 0x00, 0x03, 0x07, 0x01, 0x01
        /*0010*/ 	.byte	0x02, 0x03, 0x00, 0x00, 0x02, 0x06, 0x01, 0x00, 0x04, 0x0b, 0x08, 0x00, 0x09, 0x00, 0x00, 0x00
        /*0020*/ 	.byte	0x00, 0x00, 0x00, 0x00


//--------------------- .nv.info.main             --------------------------
	.section	.nv.info.main,"",@"SHT_CUDA_INFO"
	.sectionflags	@""
	.align	4


	//----- nvinfo : EIATTR_CUDA_API_VERSION
	.align		4
        /*0000*/ 	.byte	0x04, 0x37
        /*0002*/ 	.short	(.L_7 - .L_6)
.L_6:
        /*0004*/ 	.word	0x00000082


	//----- nvinfo : EIATTR_SPARSE_MMA_MASK
	.align		4
.L_7:
        /*0008*/ 	.byte	0x03, 0x50
        /*000a*/ 	.short	0x0000


	//----- nvinfo : EIATTR_MAXREG_COUNT
	.align		4
        /*000c*/ 	.byte	0x03, 0x1b
        /*000e*/ 	.short	0x00ff


	//----- nvinfo : EIATTR_NUM_BARRIERS
	.align		4
        /*0010*/ 	.byte	0x02, 0x4c
        /*0012*/ 	.byte	0x01
	.zero		1


	//----- nvinfo : EIATTR_MERCURY_ISA_VERSION
	.align		4
        /*0014*/ 	.byte	0x03, 0x5f
        /*0016*/ 	.short	0x0101


	//----- nvinfo : EIATTR_VRC_CTA_INIT_COUNT
	.align		4
        /*0018*/ 	.byte	0x02, 0x4a
	.zero		1
	.zero		1


	//----- nvinfo : EIATTR_EXIT_INSTR_OFFSETS
	.align		4
        /*001c*/ 	.byte	0x04, 0x1c
        /*001e*/ 	.short	(.L_9 - .L_8)


	//   ....[0]....
.L_8:
        /*0020*/ 	.word	0x00000580


	//----- nvinfo : EIATTR_CRS_STACK_SIZE
	.align		4
.L_9:
        /*0024*/ 	.byte	0x04, 0x1e
        /*0026*/ 	.short	(.L_11 - .L_10)
.L_10:
        /*0028*/ 	.word	0x00000000


	//----- nvinfo : EIATTR_SW_WAR
	.align		4
.L_11:
        /*002c*/ 	.byte	0x04, 0x36
        /*002e*/ 	.short	(.L_13 - .L_12)
.L_12:
        /*0030*/ 	.word	0x00000008
.L_13:


//--------------------- .nv.callgraph             --------------------------
	.section	.nv.callgraph,"",@"SHT_CUDA_CALLGRAPH"
	.align	4
	.sectionentsize	8
	.align		4
        /*0000*/ 	.word	0x00000000
	.align		4
        /*0004*/ 	.word	0xffffffff
	.align		4
        /*0008*/ 	.word	0x00000000
	.align		4
        /*000c*/ 	.word	0xfffffffe
	.align		4
        /*0010*/ 	.word	0x00000000
	.align		4
        /*0014*/ 	.word	0xfffffffd
	.align		4
        /*0018*/ 	.word	0x00000000
	.align		4
        /*001c*/ 	.word	0xfffffffc


//--------------------- .text.main                --------------------------
	.section	.text.main,"ax",@progbits
	.align	128
.text.main:
        .type           main,@function
        .size           main,(.L_x_19 - main)
        .other          main,@"STO_CUDA_ENTRY STV_DEFAULT"
main:
[----:B------:R-:W-:Y:S08]  /*0000*/  LDC R1, c[0x0][0x37c] ;  /* 0x0000df00ff017b82 */ /* 0x000ff00000000800 */
[----:B------:R-:W0:Y:S01]  /*0010*/  S2UR UR5, SR_CgaCtaId ;  /* 0x00000000000579c3 */ /* 0x000e220000008800 */
[----:B------:R-:W-:Y:S01]  /*0020*/  BSSY.RECONVERGENT B0, `(.L_x_0) ;  /* 0x0000009000007945 */ /* 0x000fe20003800200 */
[----:B------:R-:W-:-:S02]  /*0030*/  UMOV UR4, 0x400 ;  /* 0x0000040000047882 */ /* 0x000fc40000000000 */
[----:B0-----:R-:W-:-:S12]  /*0040*/  ULEA UR5, UR5, UR4, 0x18 ;  /* 0x0000000405057291 */ /* 0x001fd8000f8ec0ff */
.L_x_1:
[----:B------:R-:W0:Y:S01]  /*0050*/  LDS.64 R8, [UR5] ;  /* 0x00000005ff087984 */ /* 0x000e220008000a00 */
[----:B------:R-:W-:Y:S02]  /*0060*/  IMAD.U32 R3, RZ, RZ, UR5 ;  /* 0x00000005ff037e24 */ /* 0x000fe4000f8e00ff */
[----:B------:R-:W-:Y:S01]  /*0070*/  IMAD.MOV.U32 R11, RZ, RZ, RZ ;  /* 0x000000ffff0b7224 */ /* 0x000fe200078e00ff */
[----:B0-----:R-:W-:-:S05]  /*0080*/  LOP3.LUT R10, R8, 0x1, RZ, 0xc0, !PT ;  /* 0x00000001080a7812 */ /* 0x001fca00078ec0ff */
[----:B------:R-:W0:Y:S02]  /*0090*/  ATOMS.CAST.SPIN.64 P0, [R3], R8, R10 ;  /* 0x000000080300758d */ /* 0x000e24000180040a */
[----:B0-----:R-:W-:Y:S05]  /*00a0*/  @!P0 BRA `(.L_x_1) ;  /* 0xfffffffc00e88947 */ /* 0x001fea000383ffff */
[----:B------:R-:W-:Y:S05]  /*00b0*/  BSYNC.RECONVERGENT B0 ;  /* 0x0000000000007941 */ /* 0x000fea0003800200 */
.L_x_0:
[----:B------:R-:W-:Y:S01]  /*00c0*/  BSSY.RECONVERGENT B0, `(.L_x_2) ;  /* 0x0000007000007945 */ /* 0x000fe20003800200 */
.L_x_3:
[----:B------:R-:W0:Y:S01]  /*00d0*/  LDS.64 R4, [UR5] ;  /* 0x00000005ff047984 */ /* 0x000e220008000a00 */
[----:B------:R-:W-:Y:S01]  /*00e0*/  IMAD.U32 R3, RZ, RZ, UR5 ;  /* 0x00000005ff037e24 */ /* 0x000fe2000f8e00ff */
[----:B0-----:R-:W-:Y:S02]  /*00f0*/  LOP3.LUT R6, R4, R8, RZ, 0xfc, !PT ;  /* 0x0000000804067212 */ /* 0x001fe400078efcff */
[----:B------:R-:W-:-:S05]  /*0100*/  LOP3.LUT R7, R5, R9, RZ, 0xfc, !PT ;  /* 0x0000000905077212 */ /* 0x000fca00078efcff */
[----:B------:R-:W0:Y:S02]  /*0110*/  ATOMS.CAST.SPIN.64 P0, [R3], R4, R6 ;  /* 0x000000040300758d */ /* 0x000e240001800406 */
[----:B0-----:R-:W-:Y:S05]  /*0120*/  @!P0 BRA `(.L_x_3) ;  /* 0xfffffffc00e88947 */ /* 0x001fea000383ffff */
[----:B------:R-:W-:Y:S05]  /*0130*/  BSYNC.RECONVERGENT B0 ;  /* 0x0000000000007941 */ /* 0x000fea0003800200 */
.L_x_2:
[----:B------:R-:W-:Y:S01]  /*0140*/  BSSY.RECONVERGENT B0, `(.L_x_4) ;  /* 0x0000007000007945 */ /* 0x000fe20003800200 */
.L_x_5:
[----:B------:R-:W0:Y:S01]  /*0150*/  LDS.64 R8, [UR5] ;  /* 0x00000005ff087984 */ /* 0x000e220008000a00 */
[----:B------:R-:W-:Y:S01]  /*0160*/  IMAD.U32 R3, RZ, RZ, UR5 ;  /* 0x00000005ff037e24 */ /* 0x000fe2000f8e00ff */
[----:B0-----:R-:W-:Y:S02]  /*0170*/  LOP3.LUT R10, R8, R4, RZ, 0x3c, !PT ;  /* 0x00000004080a7212 */ /* 0x001fe400078e3cff */
[----:B------:R-:W-:-:S05]  /*0180*/  LOP3.LUT R11, R9, R5, RZ, 0x3c, !PT ;  /* 0x00000005090b7212 */ /* 0x000fca00078e3cff */
[----:B------:R-:W0:Y:S02]  /*0190*/  ATOMS.CAST.SPIN.64 P0, [R3], R8, R10 ;  /* 0x000000080300758d */ /* 0x000e24000180040a */
[----:B0-----:R-:W-:Y:S05]  /*01a0*/  @!P0 BRA `(.L_x_5) ;  /* 0xfffffffc00e88947 */ /* 0x001fea000383ffff */
[----:B------:R-:W-:Y:S05]  /*01b0*/  BSYNC.RECONVERGENT B0 ;  /* 0x0000000000007941 */ /* 0x000fea0003800200 */
.L_x_4:
[----:B------:R-:W-:Y:S01]  /*01c0*/  HFMA2 R6, -RZ, RZ, 0, 3.278255462646484375e-06 ;  /* 0x00000037ff067431 */ /* 0x000fe200000001ff */
[----:B------:R-:W-:Y:S01]  /*01d0*/  BSSY.RECONVERGENT B0, `(.L_x_6) ;  /* 0x0000009000007945 */ /* 0x000fe20003800200 */
[----:B------:R-:W-:-:S07]  /*01e0*/  IMAD.MOV.U32 R7, RZ, RZ, 0x0 ;  /* 0x00000000ff077424 */ /* 0x000fce00078e00ff */
.L_x_8:
[----:B------:R-:W0:Y:S02]  /*01f0*/  LDS.64 R4, [UR5] ;  /* 0x00000005ff047984 */ /* 0x000e240008000a00 */
[----:B0-----:R-:W-:-:S04]  /*0200*/  ISETP.LE.U32.AND P0, PT, R4, 0x37, PT ;  /* 0x000000370400780c */ /* 0x001fc80003f03070 */
[----:B------:R-:W-:-:S13]  /*0210*/  ISETP.LE.U32.AND.EX P0, PT, R5, RZ, PT, P0 ;  /* 0x000000ff0500720c */ /* 0x000fda0003f03100 */
[----:B------:R-:W-:Y:S05]  /*0220*/  @P0 BRA `(.L_x_7) ;  /* 0x00000000000c0947 */ /* 0x000fea0003800000 */
[----:B------:R-:W-:-:S05]  /*0230*/  IMAD.U32 R3, RZ, RZ, UR5 ;  /* 0x00000005ff037e24 */ /* 0x000fca000f8e00ff */
[----:B------:R-:W0:Y:S02]  /*0240*/  ATOMS.CAST.SPIN.64 P0, [R3], R4, R6 ;  /* 0x000000040300758d */ /* 0x000e240001800406 */
[----:B0-----:R-:W-:Y:S05]  /*0250*/  @!P0 BRA `(.L_x_8) ;  /* 0xfffffffc00e48947 */ /* 0x001fea000383ffff */
.L_x_7:
[----:B------:R-:W-:Y:S05]  /*0260*/  BSYNC.RECONVERGENT B0 ;  /* 0x0000000000007941 */ /* 0x000fea0003800200 */
.L_x_6:
[----:B------:R-:W0:Y:S01]  /*0270*/  S2UR UR5, SR_CgaCtaId ;  /* 0x00000000000579c3 */ /* 0x000e220000008800 */
[----:B------:R-:W-:Y:S01]  /*0280*/  BSSY.RECONVERGENT B0, `(.L_x_9) ;  /* 0x000000c000007945 */ /* 0x000fe20003800200 */
[----:B------:R-:W-:Y:S01]  /*0290*/  UIADD3 UR4, UPT, UPT, UR4, 0x8, URZ ;  /* 0x0000000804047890 */ /* 0x000fe2000fffe0ff */
[----:B------:R-:W-:Y:S01]  /*02a0*/  IMAD.MOV.U32 R6, RZ, RZ, 0x22b ;  /* 0x0000022bff067424 */ /* 0x000fe200078e00ff */
[----:B------:R-:W-:Y:S02]  /*02b0*/  MOV R7, 0x0 ;  /* 0x0000000000077802 */ /* 0x000fe40000000f00 */
[----:B0-----:R-:W-:-:S12]  /*02c0*/  ULEA UR4, UR5, UR4, 0x18 ;  /* 0x0000000405047291 */ /* 0x001fd8000f8ec0ff */
.L_x_11:
[----:B------:R-:W0:Y:S02]  /*02d0*/  LDS.64 R4, [UR4] ;  /* 0x00000004ff047984 */ /* 0x000e240008000a00 */
[----:B0-----:R-:W-:-:S04]  /*02e0*/  ISETP.LE.U32.AND P0, PT, R4, 0x22b, PT ;  /* 0x0000022b0400780c */ /* 0x001fc80003f03070 */
[----:B------:R-:W-:-:S13]  /*02f0*/  ISETP.LE.AND.EX P0, PT, R5, RZ, PT, P0 ;  /* 0x000000ff0500720c */ /* 0x000fda0003f03300 */
[----:B------:R-:W-:Y:S05]  /*0300*/  @P0 BRA `(.L_x_10) ;  /* 0x00000000000c0947 */ /* 0x000fea0003800000 */
[----:B------:R-:W-:-:S05]  /*0310*/  IMAD.U32 R3, RZ, RZ, UR4 ;  /* 0x00000004ff037e24 */ /* 0x000fca000f8e00ff */
[----:B------:R-:W0:Y:S02]  /*0320*/  ATOMS.CAST.SPIN.64 P0, [R3], R4, R6 ;  /* 0x000000040300758d */ /* 0x000e240001800406 */
[----:B0-----:R-:W-:Y:S05]  /*0330*/  @!P0 BRA `(.L_x_11) ;  /* 0xfffffffc00e48947 */ /* 0x001fea000383ffff */
.L_x_10:
[----:B------:R-:W-:Y:S05]  /*0340*/  BSYNC.RECONVERGENT B0 ;  /* 0x0000000000007941 */ /* 0x000fea0003800200 */
.L_x_9:
[----:B------:R-:W0:Y:S01]  /*0350*/  S2UR UR5, SR_CgaCtaId ;  /* 0x00000000000579c3 */ /* 0x000e220000008800 */
[----:B------:R-:W-:Y:S01]  /*0360*/  BSSY.RECONVERGENT B0, `(.L_x_12) ;  /* 0x000000c000007945 */ /* 0x000fe20003800200 */
[----:B------:R-:W-:Y:S01]  /*0370*/  IMAD.MOV.U32 R6, RZ, RZ, 0x63 ;  /* 0x00000063ff067424 */ /* 0x000fe200078e00ff */
[----:B------:R-:W-:Y:S01]  /*0380*/  UMOV UR4, 0x400 ;  /* 0x0000040000047882 */ /* 0x000fe20000000000 */
[----:B------:R-:W-:Y:S01]  /*0390*/  IMAD.MOV.U32 R7, RZ, RZ, 0x0 ;  /* 0x00000000ff077424 */ /* 0x000fe200078e00ff */
[----:B0-----:R-:W-:-:S12]  /*03a0*/  ULEA UR5, UR5, UR4, 0x18 ;  /* 0x0000000405057291 */ /* 0x001fd8000f8ec0ff */
.L_x_14:
[----:B------:R-:W0:Y:S02]  /*03b0*/  LDS.64 R4, [UR5] ;  /* 0x00000005ff047984 */ /* 0x000e240008000a00 */
[----:B0-----:R-:W-:-:S04]  /*03c0*/  ISETP.GE.U32.AND P0, PT, R4, 0x63, PT ;  /* 0x000000630400780c */ /* 0x001fc80003f06070 */
[----:B------:R-:W-:-:S13]  /*03d0*/  ISETP.GE.U32.AND.EX P0, PT, R5, RZ, PT, P0 ;  /* 0x000000ff0500720c */ /* 0x000fda0003f06100 */
[----:B------:R-:W-:Y:S05]  /*03e0*/  @P0 BRA `(.L_x_13) ;  /* 0x00000000000c0947 */ /* 0x000fea0003800000 */
[----:B------:R-:W-:-:S05]  /*03f0*/  MOV R3, UR5 ;  /* 0x0000000500037c02 */ /* 0x000fca0008000f00 */
[----:B------:R-:W0:Y:S02]  /*0400*/  ATOMS.CAST.SPIN.64 P0, [R3], R4, R6 ;  /* 0x000000040300758d */ /* 0x000e240001800406 */
[----:B0-----:R-:W-:Y:S05]  /*0410*/  @!P0 BRA `(.L_x_14) ;  /* 0xfffffffc00e48947 */ /* 0x001fea000383ffff */
.L_x_13:
[----:B------:R-:W-:Y:S05]  /*0420*/  BSYNC.RECONVERGENT B0 ;  /* 0x0000000000007941 */ /* 0x000fea0003800200 */
.L_x_12:
[----:B------:R-:W0:Y:S01]  /*0430*/  S2UR UR5, SR_CgaCtaId ;  /* 0x00000000000579c3 */ /* 0x000e220000008800 */
[----:B------:R-:W-:Y:S01]  /*0440*/  BSSY.RECONVERGENT B0, `(.L_x_15) ;  /* 0x000000c000007945 */ /* 0x000fe20003800200 */
[----:B------:R-:W-:Y:S01]  /*0450*/  UIADD3 UR4, UPT, UPT, UR4, 0x8, URZ ;  /* 0x0000000804047890 */ /* 0x000fe2000fffe0ff */
[----:B------:R-:W-:Y:S02]  /*0460*/  IMAD.MOV.U32 R10, RZ, RZ, 0x3e7 ;  /* 0x000003e7ff0a7424 */ /* 0x000fe400078e00ff */
[----:B------:R-:W-:Y:S01]  /*0470*/  IMAD.MOV.U32 R11, RZ, RZ, 0x0 ;  /* 0x00000000ff0b7424 */ /* 0x000fe200078e00ff */
[----:B0-----:R-:W-:-:S12]  /*0480*/  ULEA UR4, UR5, UR4, 0x18 ;  /* 0x0000000405047291 */ /* 0x001fd8000f8ec0ff */
.L_x_17:
[----:B------:R-:W0:Y:S02]  /*0490*/  LDS.64 R8, [UR4] ;  /* 0x00000004ff087984 */ /* 0x000e240008000a00 */
[----:B0-----:R-:W-:-:S04]  /*04a0*/  ISETP.GE.U32.AND P0, PT, R8, 0x3e7, PT ;  /* 0x000003e70800780c */ /* 0x001fc80003f06070 */
[----:B------:R-:W-:-:S13]  /*04b0*/  ISETP.GE.AND.EX P0, PT, R9, RZ, PT, P0 ;  /* 0x000000ff0900720c */ /* 0x000fda0003f06300 */
[----:B------:R-:W-:Y:S05]  /*04c0*/  @P0 BRA `(.L_x_16) ;  /* 0x00000000000c0947 */ /* 0x000fea0003800000 */
[----:B------:R-:W-:-:S05]  /*04d0*/  IMAD.U32 R3, RZ, RZ, UR4 ;  /* 0x00000004ff037e24 */ /* 0x000fca000f8e00ff */
[----:B------:R-:W0:Y:S02]  /*04e0*/  ATOMS.CAST.SPIN.64 P0, [R3], R8, R10 ;  /* 0x000000080300758d */ /* 0x000e24000180040a */
[----:B0-----:R-:W-:Y:S05]  /*04f0*/  @!P0 BRA `(.L_x_17) ;  /* 0xfffffffc00e48947 */ /* 0x001fea000383ffff */
.L_x_16:
[----:B------:R-:W-:Y:S05]  /*0500*/  BSYNC.RECONVERGENT B0 ;  /* 0x0000000000007941 */ /* 0x000fea0003800200 */
.L_x_15:
[----:B------:R-:W0:Y:S08]  /*0510*/  S2UR UR6, SR_CgaCtaId ;  /* 0x00000000000679c3 */ /* 0x000e300000008800 */
[----:B------:R-:W-:Y:S01]  /*0520*/  BAR.SYNC.DEFER_BLOCKING 0x0 ;  /* 0x0000000000007b1d */ /* 0x000fe20000010000 */
[----:B------:R-:W-:Y:S01]  /*0530*/  MOV R6, R8 ;  /* 0x0000000800067202 */ /* 0x000fe20000000f00 */
[----:B------:R-:W-:-:S04]  /*0540*/  IMAD.MOV.U32 R7, RZ, RZ, R9 ;  /* 0x000000ffff077224 */ /* 0x000fc800078e0009 */
[----:B------:R-:W-:Y:S02]  /*0550*/  UMOV UR5, 0x400 ;  /* 0x0000040000057882 */ /* 0x000fe40000000000 */
[----:B0-----:R-:W-:-:S09]  /*0560*/  ULEA UR5, UR6, UR5, 0x18 ;  /* 0x0000000506057291 */ /* 0x001fd2000f8ec0ff */
[----:B------:R-:W-:Y:S01]  /*0570*/  STS.128 [UR5], R4 ;  /* 0x00000004ff007988 */ /* 0x000fe20008000c05 */
[----:B------:R-:W-:Y:S05]  /*0580*/  EXIT ;  /* 0x000000000000794d */ /* 0x000fea0003800000 */
.L_x_18:
[----:B------:R-:W-:-:S00]  /*0590*/  BRA `(.L_x_18) ;  /* 0xfffffffc00fc7947 */ /* 0x000fc0000383ffff */
[----:B------:R-:W-:-:S00]  /*05a0*/  NOP ;  /* 0x0000000000007918 */ /* 0x000fc00000000000 */
        /* <DEDUP_REMOVED lines=13> */
.L_x_19:


//--------------------- .nv.shared.main           --------------------------
	.section	.nv.shared.main,"aw",@nobits
	.sectionflags	@""
	.align	8
.nv.shared.main:
	.zero		1040


//--------------------- .nv.shared.reserved.0     --------------------------
	.section	.nv.shared.reserved.0,"aw",@nobits
	.weak		__nv_reservedSMEM_offset_0_alias
	.size		__nv_reservedSMEM_offset_0_alias, 0, 64
	.other		__nv_reservedSMEM_offset_0_alias,@"STO_CUDA_RESERVED_SHARED STV_DEFAULT"
__nv_reservedSMEM_offset_0_alias:
	.zero		0
	.zero		64


//--------------------- .nv.constant0.main        --------------------------
	.section	.nv.constant0.main,"a",@progbits
	.sectionflags	@""
	.align	4
.nv.constant0.main:
	.zero		896


//--------------------- SYMBOLS --------------------------

	.type		.nv.reservedSmem.offset0,@object
	.size		.nv.reservedSmem.offset0,0x4
	.type		.nv.reservedSmem.cap,@object
	.size		.nv.reservedSmem.cap,0x4
